//
// Generated by NVIDIA NVVM Compiler
//
// Compiler Build ID: CL-36424714
// Cuda compilation tools, release 13.0, V13.0.88
// Based on NVVM 20.0.0
//

.version 9.0
.target sm_100
.address_size 64

	// .globl	_Z9sumKernelPiS_

.visible .entry _Z9sumKernelPiS_(
	.param .u64 .ptr .align 1 _Z9sumKernelPiS__param_0,
	.param .u64 .ptr .align 1 _Z9sumKernelPiS__param_1
)
{
	.reg .pred 	%p<3>;
	.reg .b32 	%r<79>;
	.reg .b64 	%rd<10>;

	ld.param.u64 	%rd2, [_Z9sumKernelPiS__param_0];
	ld.param.u64 	%rd3, [_Z9sumKernelPiS__param_1];
	mov.u32 	%r9, %tid.x;
	mov.u32 	%r10, %ctaid.x;
	mov.u32 	%r11, %ntid.x;
	mad.lo.s32 	%r1, %r10, %r11, %r9;
	setp.gt.s32 	%p1, %r1, 3;
	@%p1 bra 	$L__BB0_4;
	shl.b32 	%r76, %r1, 10;
	cvta.to.global.u64 	%rd4, %rd2;
	add.s64 	%rd1, %rd4, 64;
	mov.b32 	%r77, 0;
	mov.u32 	%r78, %r77;
$L__BB0_2:
	mul.wide.s32 	%rd5, %r76, 4;
	add.s64 	%rd6, %rd1, %rd5;
	ld.global.u32 	%r13, [%rd6+-64];
	add.s32 	%r14, %r13, %r78;
	ld.global.u32 	%r15, [%rd6+-60];
	add.s32 	%r16, %r15, %r14;
	ld.global.u32 	%r17, [%rd6+-56];
	add.s32 	%r18, %r17, %r16;
	ld.global.u32 	%r19, [%rd6+-52];
	add.s32 	%r20, %r19, %r18;
	ld.global.u32 	%r21, [%rd6+-48];
	add.s32 	%r22, %r21, %r20;
	ld.global.u32 	%r23, [%rd6+-44];
	add.s32 	%r24, %r23, %r22;
	ld.global.u32 	%r25, [%rd6+-40];
	add.s32 	%r26, %r25, %r24;
	ld.global.u32 	%r27, [%rd6+-36];
	add.s32 	%r28, %r27, %r26;
	ld.global.u32 	%r29, [%rd6+-32];
	add.s32 	%r30, %r29, %r28;
	ld.global.u32 	%r31, [%rd6+-28];
	add.s32 	%r32, %r31, %r30;
	ld.global.u32 	%r33, [%rd6+-24];
	add.s32 	%r34, %r33, %r32;
	ld.global.u32 	%r35, [%rd6+-20];
	add.s32 	%r36, %r35, %r34;
	ld.global.u32 	%r37, [%rd6+-16];
	add.s32 	%r38, %r37, %r36;
	ld.global.u32 	%r39, [%rd6+-12];
	add.s32 	%r40, %r39, %r38;
	ld.global.u32 	%r41, [%rd6+-8];
	add.s32 	%r42, %r41, %r40;
	ld.global.u32 	%r43, [%rd6+-4];
	add.s32 	%r44, %r43, %r42;
	ld.global.u32 	%r45, [%rd6];
	add.s32 	%r46, %r45, %r44;
	ld.global.u32 	%r47, [%rd6+4];
	add.s32 	%r48, %r47, %r46;
	ld.global.u32 	%r49, [%rd6+8];
	add.s32 	%r50, %r49, %r48;
	ld.global.u32 	%r51, [%rd6+12];
	add.s32 	%r52, %r51, %r50;
	ld.global.u32 	%r53, [%rd6+16];
	add.s32 	%r54, %r53, %r52;
	ld.global.u32 	%r55, [%rd6+20];
	add.s32 	%r56, %r55, %r54;
	ld.global.u32 	%r57, [%rd6+24];
	add.s32 	%r58, %r57, %r56;
	ld.global.u32 	%r59, [%rd6+28];
	add.s32 	%r60, %r59, %r58;
	ld.global.u32 	%r61, [%rd6+32];
	add.s32 	%r62, %r61, %r60;
	ld.global.u32 	%r63, [%rd6+36];
	add.s32 	%r64, %r63, %r62;
	ld.global.u32 	%r65, [%rd6+40];
	add.s32 	%r66, %r65, %r64;
	ld.global.u32 	%r67, [%rd6+44];
	add.s32 	%r68, %r67, %r66;
	ld.global.u32 	%r69, [%rd6+48];
	add.s32 	%r70, %r69, %r68;
	ld.global.u32 	%r71, [%rd6+52];
	add.s32 	%r72, %r71, %r70;
	ld.global.u32 	%r73, [%rd6+56];
	add.s32 	%r74, %r73, %r72;
	ld.global.u32 	%r75, [%rd6+60];
	add.s32 	%r78, %r75, %r74;
	add.s32 	%r77, %r77, 32;
	add.s32 	%r76, %r76, 32;
	setp.ne.s32 	%p2, %r77, 1024;
	@%p2 bra 	$L__BB0_2;
	cvta.to.global.u64 	%rd7, %rd3;
	mul.wide.s32 	%rd8, %r1, 4;
	add.s64 	%rd9, %rd7, %rd8;
	st.global.u32 	[%rd9], %r78;
$L__BB0_4:
	ret;

}


// ===== COMPILED SASS (sm_100) =====

	.target	sm_100

	.elftype	@"ET_EXEC"


//--------------------- .note.nv.tkinfo           --------------------------
	.section	.note.nv.tkinfo,"",@"SHT_NOTE"
	.sectionflags	@"SHF_NOTE_NV_TKINFO"
	.tkinfo
        /*0018*/ 	.word	0x00000002
        /*0030*/ 	.string	""
        /*0030*/ 	.string	"ptxas"
        /*0030*/ 	.string	"Cuda compilation tools, release 13.0, V13.0.88"
        /*0030*/ 	.string	"Build cuda_13.0.r13.0/compiler.36424714_0"
        /*0030*/ 	.string	"-arch sm_100 -m 64 "



//--------------------- .note.nv.cuinfo           --------------------------
	.section	.note.nv.cuinfo,"",@"SHT_NOTE"
	.sectionflags	@"SHF_NOTE_NV_CUINFO"
        /*0018*/ 	.short	0x0002
        /*001a*/ 	.short	0x0064
        /*001c*/ 	.short	0x0082
	.zero		2


//--------------------- .nv.info                  --------------------------
	.section	.nv.info,"",@"SHT_CUDA_INFO"
	.align	4


	//----- nvinfo : EIATTR_REGCOUNT
	.align		4
        /*0000*/ 	.byte	0x04, 0x2f
        /*0002*/ 	.short	(.L_1 - .L_0)
	.align		4
.L_0:
        /*0004*/ 	.word	index@(_Z9sumKernelPiS_)
        /*0008*/ 	.word	0x0000001e


	//----- nvinfo : EIATTR_FRAME_SIZE
	.align		4
.L_1:
        /*000c*/ 	.byte	0x04, 0x11
        /*000e*/ 	.short	(.L_3 - .L_2)
	.align		4
.L_2:
        /*0010*/ 	.word	index@(_Z9sumKernelPiS_)
        /*0014*/ 	.word	0x00000000


	//----- nvinfo : EIATTR_MIN_STACK_SIZE
	.align		4
.L_3:
        /*0018*/ 	.byte	0x04, 0x12
        /*001a*/ 	.short	(.L_5 - .L_4)
	.align		4
.L_4:
        /*001c*/ 	.word	index@(_Z9sumKernelPiS_)
        /*0020*/ 	.word	0x00000000
.L_5:


//--------------------- .nv.compat                --------------------------
	.section	.nv.compat,"",@"SHT_CUDA_COMPAT_INFO"
	.align	4
        /*0000*/ 	.byte	0x02, 0x09, 0x00, 0x00, 0x02, 0x02, 0x01, 0x00, 0x02, 0x05, 0x05, 0x00, 0x03, 0x07, 0x01, 0x01
        /*0010*/ 	.byte	0x02, 0x03, 0x00, 0x00, 0x02, 0x06, 0x01, 0x00, 0x04, 0x0b, 0x08, 0x00, 0x09, 0x00, 0x00, 0x00
        /*0020*/ 	.byte	0x00, 0x00, 0x00, 0x00


//--------------------- .nv.info._Z9sumKernelPiS_ --------------------------
	.section	.nv.info._Z9sumKernelPiS_,"",@"SHT_CUDA_INFO"
	.sectionflags	@""
	.align	4


	//----- nvinfo : EIATTR_CUDA_API_VERSION
	.align		4
        /*0000*/ 	.byte	0x04, 0x37
        /*0002*/ 	.short	(.L_7 - .L_6)
.L_6:
        /*0004*/ 	.word	0x00000082


	//----- nvinfo : EIATTR_KPARAM_INFO
	.align		4
.L_7:
        /*0008*/ 	.byte	0x04, 0x17
        /*000a*/ 	.short	(.L_9 - .L_8)
.L_8:
        /*000c*/ 	.word	0x00000000
        /*0010*/ 	.short	0x0001
        /*0012*/ 	.short	0x0008
        /*0014*/ 	.byte	0x00, 0xf5, 0x21, 0x00


	//----- nvinfo : EIATTR_KPARAM_INFO
	.align		4
.L_9:
        /*0018*/ 	.byte	0x04, 0x17
        /*001a*/ 	.short	(.L_11 - .L_10)
.L_10:
        /*001c*/ 	.word	0x00000000
        /*0020*/ 	.short	0x0000
        /*0022*/ 	.short	0x0000
        /*0024*/ 	.byte	0x00, 0xf5, 0x21, 0x00


	//----- nvinfo : EIATTR_SPARSE_MMA_MASK
	.align		4
.L_11:
        /*0028*/ 	.byte	0x03, 0x50
        /*002a*/ 	.short	0x0000


	//----- nvinfo : EIATTR_MAXREG_COUNT
	.align		4
        /*002c*/ 	.byte	0x03, 0x1b
        /*002e*/ 	.short	0x00ff


	//----- nvinfo : EIATTR_MERCURY_ISA_VERSION
	.align		4
        /*0030*/ 	.byte	0x03, 0x5f
        /*0032*/ 	.short	0x0101


	//----- nvinfo : EIATTR_VRC_CTA_INIT_COUNT
	.align		4
        /*0034*/ 	.byte	0x02, 0x4a
	.zero		1
	.zero		1


	//----- nvinfo : EIATTR_EXIT_INSTR_OFFSETS
	.align		4
        /*0038*/ 	.byte	0x04, 0x1c
        /*003a*/ 	.short	(.L_13 - .L_12)


	//   ....[0]....
.L_12:
        /*003c*/ 	.word	0x00000060


	//   ....[1]....
        /*0040*/ 	.word	0x00000480


	//----- nvinfo : EIATTR_CBANK_PARAM_SIZE
	.align		4
.L_13:
        /*0044*/ 	.byte	0x03, 0x19
        /*0046*/ 	.short	0x0010


	//----- nvinfo : EIATTR_PARAM_CBANK
	.align		4
        /*0048*/ 	.byte	0x04, 0x0a
        /*004a*/ 	.short	(.L_15 - .L_14)
	.align		4
.L_14:
        /*004c*/ 	.word	index@(.nv.constant0._Z9sumKernelPiS_)
        /*0050*/ 	.short	0x0380
        /*0052*/ 	.short	0x0010


	//----- nvinfo : EIATTR_SW_WAR
	.align		4
.L_15:
        /*0054*/ 	.byte	0x04, 0x36
        /*0056*/ 	.short	(.L_17 - .L_16)
.L_16:
        /*0058*/ 	.word	0x00000008
.L_17:


//--------------------- .nv.callgraph             --------------------------
	.section	.nv.callgraph,"",@"SHT_CUDA_CALLGRAPH"
	.align	4
	.sectionentsize	8
	.align		4
        /*0000*/ 	.word	0x00000000
	.align		4
        /*0004*/ 	.word	0xffffffff
	.align		4
        /*0008*/ 	.word	0x00000000
	.align		4
        /*000c*/ 	.word	0xfffffffe
	.align		4
        /*0010*/ 	.word	0x00000000
	.align		4
        /*0014*/ 	.word	0xfffffffd
	.align		4
        /*0018*/ 	.word	0x00000000
	.align		4
        /*001c*/ 	.word	0xfffffffc


//--------------------- .text._Z9sumKernelPiS_    --------------------------
	.section	.text._Z9sumKernelPiS_,"ax",@progbits
	.align	128
        .global         _Z9sumKernelPiS_
        .type           _Z9sumKernelPiS_,@function
        .size           _Z9sumKernelPiS_,(.L_x_2 - _Z9sumKernelPiS_)
        .other          _Z9sumKernelPiS_,@"STO_CUDA_ENTRY STV_DEFAULT"
_Z9sumKernelPiS_:
.text._Z9sumKernelPiS_:
[----:B------:R-:W-:Y:S01]  /*0000*/  LDC R1, c[0x0][0x37c] ;  /* 0x0000df00ff017b82 */ /* 0x000fe20000000800 */
[----:B------:R-:W0:Y:S07]  /*0010*/  S2R R4, SR_TID.X ;  /* 0x0000000000047919 */ /* 0x000e2e0000002100 */
[----:B------:R-:W0:Y:S08]  /*0020*/  S2UR UR4, SR_CTAID.X ;  /* 0x00000000000479c3 */ /* 0x000e300000002500 */
[----:B------:R-:W0:Y:S02]  /*0030*/  LDC R3, c[0x0][0x360] ;  /* 0x0000d800ff037b82 */ /* 0x000e240000000800 */
[----:B0-----:R-:W-:-:S05]  /*0040*/  IMAD R4, R3, UR4, R4 ;  /* 0x0000000403047c24 */ /* 0x001fca000f8e0204 */
[----:B------:R-:W-:-:S13]  /*0050*/  ISETP.GT.AND P0, PT, R4, 0x3, PT ;  /* 0x000000030400780c */ /* 0x000fda0003f04270 */
[----:B------:R-:W-:Y:S05]  /*0060*/  @P0 EXIT ;  /* 0x000000000000094d */ /* 0x000fea0003800000 */
[----:B------:R-:W0:Y:S01]  /*0070*/  LDCU.64 UR6, c[0x0][0x380] ;  /* 0x00007000ff0677ac */ /* 0x000e220008000a00 */
[----:B------:R-:W-:Y:S02]  /*0080*/  IMAD.SHL.U32 R0, R4, 0x400, RZ ;  /* 0x0000040004007824 */ /* 0x000fe400078e00ff */
[----:B------:R-:W-:Y:S01]  /*0090*/  IMAD.MOV.U32 R15, RZ, RZ, RZ ;  /* 0x000000ffff0f7224 */ /* 0x000fe200078e00ff */
[----:B------:R-:W1:Y:S01]  /*00a0*/  LDCU.64 UR8, c[0x0][0x358] ;  /* 0x00006b00ff0877ac */ /* 0x000e620008000a00 */
[----:B------:R-:W-:Y:S01]  /*00b0*/  UMOV UR4, URZ ;  /* 0x000000ff00047c82 */ /* 0x000fe20008000000 */
[----:B0-----:R-:W-:-:S04]  /*00c0*/  UIADD3 UR5, UP0, UPT, UR6, 0x40, URZ ;  /* 0x0000004006057890 */ /* 0x001fc8000ff1e0ff */
[----:B-1----:R-:W-:-:S12]  /*00d0*/  UIADD3.X UR6, UPT, UPT, URZ, UR7, URZ, UP0, !UPT ;  /* 0x00000007ff067290 */ /* 0x002fd800087fe4ff */
.L_x_0:
[----:B------:R-:W-:Y:S02]  /*00e0*/  IMAD.U32 R2, RZ, RZ, UR5 ;  /* 0x00000005ff027e24 */ /* 0x000fe4000f8e00ff */
[----:B------:R-:W-:Y:S02]  /*00f0*/  IMAD.U32 R3, RZ, RZ, UR6 ;  /* 0x00000006ff037e24 */ /* 0x000fe4000f8e00ff */
[----:B------:R-:W-:-:S05]  /*0100*/  IMAD.WIDE R2, R0, 0x4, R2 ;  /* 0x0000000400027825 */ /* 0x000fca00078e0202 */
[----:B------:R-:W2:Y:S04]  /*0110*/  LDG.E R16, desc[UR8][R2.64+-0x40] ;  /* 0xffffc00802107981 */ /* 0x000ea8000c1e1900 */
[----:B------:R-:W2:Y:S04]  /*0120*/  LDG.E R17, desc[UR8][R2.64+-0x3c] ;  /* 0xffffc40802117981 */ /* 0x000ea8000c1e1900 */
[----:B------:R-:W3:Y:S04]  /*0130*/  LDG.E R25, desc[UR8][R2.64+-0x38] ;  /* 0xffffc80802197981 */ /* 0x000ee8000c1e1900 */
[----:B------:R-:W3:Y:S04]  /*0140*/  LDG.E R26, desc[UR8][R2.64+-0x34] ;  /* 0xffffcc08021a7981 */ /* 0x000ee8000c1e1900 */
[----:B------:R-:W4:Y:S04]  /*0150*/  LDG.E R19, desc[UR8][R2.64+-0x30] ;  /* 0xffffd00802137981 */ /* 0x000f28000c1e1900 */
[----:B------:R-:W4:Y:S04]  /*0160*/  LDG.E R20, desc[UR8][R2.64+-0x2c] ;  /* 0xffffd40802147981 */ /* 0x000f28000c1e1900 */
[----:B------:R-:W5:Y:S04]  /*0170*/  LDG.E R24, desc[UR8][R2.64+-0x28] ;  /* 0xffffd80802187981 */ /* 0x000f68000c1e1900 */
        /* <DEDUP_REMOVED lines=13> */
[----:B------:R-:W5:Y:S01]  /*0250*/  LDG.E R18, desc[UR8][R2.64+0x10] ;  /* 0x0000100802127981 */ /* 0x000f62000c1e1900 */
[----:B--2---:R-:W-:-:S03]  /*0260*/  IADD3 R16, PT, PT, R17, R16, R15 ;  /* 0x0000001011107210 */ /* 0x004fc60007ffe00f */
[----:B------:R-:W2:Y:S04]  /*0270*/  LDG.E R17, desc[UR8][R2.64+0x14] ;  /* 0x0000140802117981 */ /* 0x000ea8000c1e1900 */
[----:B------:R-:W2:Y:S01]  /*0280*/  LDG.E R15, desc[UR8][R2.64+0x1c] ;  /* 0x00001c08020f7981 */ /* 0x000ea2000c1e1900 */
[----:B---3--:R-:W-:-:S03]  /*0290*/  IADD3 R25, PT, PT, R26, R25, R16 ;  /* 0x000000191a197210 */ /* 0x008fc60007ffe010 */
[----:B------:R-:W3:Y:S04]  /*02a0*/  LDG.E R16, desc[UR8][R2.64+0x18] ;  /* 0x0000180802107981 */ /* 0x000ee8000c1e1900 */
[----:B------:R-:W3:Y:S01]  /*02b0*/  LDG.E R26, desc[UR8][R2.64+0x3c] ;  /* 0x00003c08021a7981 */ /* 0x000ee2000c1e1900 */
[----:B----4-:R-:W-:-:S03]  /*02c0*/  IADD3 R25, PT, PT, R20, R19, R25 ;  /* 0x0000001314197210 */ /* 0x010fc60007ffe019 */
[----:B------:R-:W4:Y:S04]  /*02d0*/  LDG.E R20, desc[UR8][R2.64+0x20] ;  /* 0x0000200802147981 */ /* 0x000f28000c1e1900 */
[----:B------:R-:W4:Y:S01]  /*02e0*/  LDG.E R19, desc[UR8][R2.64+0x24] ;  /* 0x0000240802137981 */ /* 0x000f22000c1e1900 */
[----:B-----5:R-:W-:-:S03]  /*02f0*/  IADD3 R25, PT, PT, R23, R24, R25 ;  /* 0x0000001817197210 */ /* 0x020fc60007ffe019 */
[----:B------:R-:W5:Y:S04]  /*0300*/  LDG.E R24, desc[UR8][R2.64+0x28] ;  /* 0x0000280802187981 */ /* 0x000f68000c1e1900 */
[----:B------:R-:W5:Y:S01]  /*0310*/  LDG.E R23, desc[UR8][R2.64+0x2c] ;  /* 0x00002c0802177981 */ /* 0x000f62000c1e1900 */
[----:B------:R-:W-:-:S03]  /*0320*/  IADD3 R27, PT, PT, R22, R21, R25 ;  /* 0x00000015161b7210 */ /* 0x000fc60007ffe019 */
[----:B------:R-:W5:Y:S04]  /*0330*/  LDG.E R25, desc[UR8][R2.64+0x30] ;  /* 0x0000300802197981 */ /* 0x000f68000c1e1900 */
[----:B------:R-:W5:Y:S04]  /*0340*/  LDG.E R22, desc[UR8][R2.64+0x34] ;  /* 0x0000340802167981 */ /* 0x000f68000c1e1900 */
[----:B------:R-:W5:Y:S01]  /*0350*/  LDG.E R21, desc[UR8][R2.64+0x38] ;  /* 0x0000380802157981 */ /* 0x000f62000c1e1900 */
[----:B------:R-:W-:-:S04]  /*0360*/  IADD3 R13, PT, PT, R13, R14, R27 ;  /* 0x0000000e0d0d7210 */ /* 0x000fc80007ffe01b */
[----:B------:R-:W-:-:S04]  /*0370*/  IADD3 R11, PT, PT, R11, R12, R13 ;  /* 0x0000000c0b0b7210 */ /* 0x000fc80007ffe00d */
[----:B------:R-:W-:-:S04]  /*0380*/  IADD3 R9, PT, PT, R9, R10, R11 ;  /* 0x0000000a09097210 */ /* 0x000fc80007ffe00b */
[----:B------:R-:W-:-:S04]  /*0390*/  IADD3 R7, PT, PT, R7, R8, R9 ;  /* 0x0000000807077210 */ /* 0x000fc80007ffe009 */
[----:B------:R-:W-:Y:S01]  /*03a0*/  IADD3 R5, PT, PT, R5, R6, R7 ;  /* 0x0000000605057210 */ /* 0x000fe20007ffe007 */
[----:B------:R-:W-:-:S04]  /*03b0*/  UIADD3 UR4, UPT, UPT, UR4, 0x20, URZ ;  /* 0x0000002004047890 */ /* 0x000fc8000fffe0ff */
[----:B------:R-:W-:Y:S01]  /*03c0*/  UISETP.NE.AND UP0, UPT, UR4, 0x400, UPT ;  /* 0x000004000400788c */ /* 0x000fe2000bf05270 */
[----:B------:R-:W-:Y:S01]  /*03d0*/  VIADD R0, R0, 0x20 ;  /* 0x0000002000007836 */ /* 0x000fe20000000000 */
[----:B--2---:R-:W-:-:S04]  /*03e0*/  IADD3 R5, PT, PT, R17, R18, R5 ;  /* 0x0000001211057210 */ /* 0x004fc80007ffe005 */
[----:B---3--:R-:W-:-:S04]  /*03f0*/  IADD3 R5, PT, PT, R15, R16, R5 ;  /* 0x000000100f057210 */ /* 0x008fc80007ffe005 */
[----:B----4-:R-:W-:-:S04]  /*0400*/  IADD3 R5, PT, PT, R19, R20, R5 ;  /* 0x0000001413057210 */ /* 0x010fc80007ffe005 */
[----:B-----5:R-:W-:-:S04]  /*0410*/  IADD3 R5, PT, PT, R23, R24, R5 ;  /* 0x0000001817057210 */ /* 0x020fc80007ffe005 */
[----:B------:R-:W-:-:S04]  /*0420*/  IADD3 R5, PT, PT, R22, R25, R5 ;  /* 0x0000001916057210 */ /* 0x000fc80007ffe005 */
[----:B------:R-:W-:Y:S01]  /*0430*/  IADD3 R15, PT, PT, R26, R21, R5 ;  /* 0x000000151a0f7210 */ /* 0x000fe20007ffe005 */
[----:B------:R-:W-:Y:S06]  /*0440*/  BRA.U UP0, `(.L_x_0) ;  /* 0xfffffffd00247547 */ /* 0x000fec000b83ffff */
[----:B------:R-:W0:Y:S02]  /*0450*/  LDC.64 R2, c[0x0][0x388] ;  /* 0x0000e200ff027b82 */ /* 0x000e240000000a00 */
[----:B0-----:R-:W-:-:S05]  /*0460*/  IMAD.WIDE R4, R4, 0x4, R2 ;  /* 0x0000000404047825 */ /* 0x001fca00078e0202 */
[----:B------:R-:W-:Y:S01]  /*0470*/  STG.E desc[UR8][R4.64], R15 ;  /* 0x0000000f04007986 */ /* 0x000fe2000c101908 */
[----:B------:R-:W-:Y:S05]  /*0480*/  EXIT ;  /* 0x000000000000794d */ /* 0x000fea0003800000 */
.L_x_1:
[----:B------:R-:W-:-:S00]  /*0490*/  BRA `(.L_x_1) ;  /* 0xfffffffc00fc7947 */ /* 0x000fc0000383ffff */
[----:B------:R-:W-:-:S00]  /*04a0*/  NOP ;  /* 0x0000000000007918 */ /* 0x000fc00000000000 */
        /* <DEDUP_REMOVED lines=13> */
.L_x_2:


//--------------------- .nv.shared.reserved.0     --------------------------
	.section	.nv.shared.reserved.0,"aw",@nobits
	.weak		__nv_reservedSMEM_offset_0_alias
	.size		__nv_reservedSMEM_offset_0_alias, 0, 64
	.other		__nv_reservedSMEM_offset_0_alias,@"STO_CUDA_RESERVED_SHARED STV_DEFAULT"
__nv_reservedSMEM_offset_0_alias:
	.zero		0
	.zero		64


//--------------------- .nv.constant0._Z9sumKernelPiS_ --------------------------
	.section	.nv.constant0._Z9sumKernelPiS_,"a",@progbits
	.sectionflags	@""
	.align	4
.nv.constant0._Z9sumKernelPiS_:
	.zero		912


//--------------------- SYMBOLS --------------------------

	.type		.nv.reservedSmem.offset0,@object
	.size		.nv.reservedSmem.offset0,0x4
